//
// Generated by NVIDIA NVVM Compiler
//
// Compiler Build ID: CL-36424714
// Cuda compilation tools, release 13.0, V13.0.88
// Based on NVVM 20.0.0
//

.version 9.0
.target sm_100
.address_size 64

	// .globl	_Z10randomStepPfi
.global .align 4 .b8 precalc_xorwow_matrix[102400];
.global .align 4 .b8 precalc_xorwow_offset_matrix[102400];
.global .align 4 .b8 mrg32k3aM1[2304];
.global .align 4 .b8 mrg32k3aM2[2304];
.global .align 4 .b8 mrg32k3aM1SubSeq[2016];
.global .align 4 .b8 mrg32k3aM2SubSeq[2016];
.global .align 4 .b8 mrg32k3aM1Seq[2304];
.global .align 4 .b8 mrg32k3aM2Seq[2304];
.const .align 8 .b8 __cr_lgamma_table[72];

.visible .entry _Z10randomStepPfi(
	.param .u64 .ptr .align 1 _Z10randomStepPfi_param_0,
	.param .u32 _Z10randomStepPfi_param_1
)
{
	.reg .pred 	%p<2>;
	.reg .b32 	%r<7>;
	.reg .b64 	%rd<5>;

	ld.param.u64 	%rd1, [_Z10randomStepPfi_param_0];
	ld.param.u32 	%r2, [_Z10randomStepPfi_param_1];
	mov.u32 	%r3, %ctaid.x;
	mov.u32 	%r4, %ntid.x;
	mov.u32 	%r5, %tid.x;
	mad.lo.s32 	%r1, %r3, %r4, %r5;
	setp.ge.s32 	%p1, %r1, %r2;
	@%p1 bra 	$L__BB0_2;
	cvta.to.global.u64 	%rd2, %rd1;
	mul.wide.s32 	%rd3, %r1, 4;
	add.s64 	%rd4, %rd2, %rd3;
	mov.b32 	%r6, 1078530000;
	st.global.u32 	[%rd4], %r6;
$L__BB0_2:
	ret;

}


// ===== COMPILED SASS (sm_100) =====

	.target	sm_100

	.elftype	@"ET_EXEC"


//--------------------- .note.nv.tkinfo           --------------------------
	.section	.note.nv.tkinfo,"",@"SHT_NOTE"
	.sectionflags	@"SHF_NOTE_NV_TKINFO"
	.tkinfo
        /*0018*/ 	.word	0x00000002
        /*0030*/ 	.string	""
        /*0030*/ 	.string	"ptxas"
        /*0030*/ 	.string	"Cuda compilation tools, release 13.0, V13.0.88"
        /*0030*/ 	.string	"Build cuda_13.0.r13.0/compiler.36424714_0"
        /*0030*/ 	.string	"-arch sm_100 -m 64 "



//--------------------- .note.nv.cuinfo           --------------------------
	.section	.note.nv.cuinfo,"",@"SHT_NOTE"
	.sectionflags	@"SHF_NOTE_NV_CUINFO"
        /*0018*/ 	.short	0x0002
        /*001a*/ 	.short	0x0064
        /*001c*/ 	.short	0x0082
	.zero		2


//--------------------- .nv.info                  --------------------------
	.section	.nv.info,"",@"SHT_CUDA_INFO"
	.align	4


	//----- nvinfo : EIATTR_REGCOUNT
	.align		4
        /*0000*/ 	.byte	0x04, 0x2f
        /*0002*/ 	.short	(.L_10 - .L_9)
	.align		4
.L_9:
        /*0004*/ 	.word	index@(_Z10randomStepPfi)
        /*0008*/ 	.word	0x0000000a


	//----- nvinfo : EIATTR_FRAME_SIZE
	.align		4
.L_10:
        /*000c*/ 	.byte	0x04, 0x11
        /*000e*/ 	.short	(.L_12 - .L_11)
	.align		4
.L_11:
        /*0010*/ 	.word	index@(_Z10randomStepPfi)
        /*0014*/ 	.word	0x00000000


	//----- nvinfo : EIATTR_MIN_STACK_SIZE
	.align		4
.L_12:
        /*0018*/ 	.byte	0x04, 0x12
        /*001a*/ 	.short	(.L_14 - .L_13)
	.align		4
.L_13:
        /*001c*/ 	.word	index@(_Z10randomStepPfi)
        /*0020*/ 	.word	0x00000000
.L_14:


//--------------------- .nv.compat                --------------------------
	.section	.nv.compat,"",@"SHT_CUDA_COMPAT_INFO"
	.align	4
        /*0000*/ 	.byte	0x02, 0x09, 0x00, 0x00, 0x02, 0x02, 0x01, 0x00, 0x02, 0x05, 0x05, 0x00, 0x03, 0x07, 0x01, 0x01
        /*0010*/ 	.byte	0x02, 0x03, 0x00, 0x00, 0x02, 0x06, 0x01, 0x00, 0x04, 0x0b, 0x08, 0x00, 0x09, 0x00, 0x00, 0x00
        /*0020*/ 	.byte	0x00, 0x00, 0x00, 0x00


//--------------------- .nv.info._Z10randomStepPfi --------------------------
	.section	.nv.info._Z10randomStepPfi,"",@"SHT_CUDA_INFO"
	.sectionflags	@""
	.align	4


	//----- nvinfo : EIATTR_CUDA_API_VERSION
	.align		4
        /*0000*/ 	.byte	0x04, 0x37
        /*0002*/ 	.short	(.L_16 - .L_15)
.L_15:
        /*0004*/ 	.word	0x00000082


	//----- nvinfo : EIATTR_KPARAM_INFO
	.align		4
.L_16:
        /*0008*/ 	.byte	0x04, 0x17
        /*000a*/ 	.short	(.L_18 - .L_17)
.L_17:
        /*000c*/ 	.word	0x00000000
        /*0010*/ 	.short	0x0001
        /*0012*/ 	.short	0x0008
        /*0014*/ 	.byte	0x00, 0xf0, 0x11, 0x00


	//----- nvinfo : EIATTR_KPARAM_INFO
	.align		4
.L_18:
        /*0018*/ 	.byte	0x04, 0x17
        /*001a*/ 	.short	(.L_20 - .L_19)
.L_19:
        /*001c*/ 	.word	0x00000000
        /*0020*/ 	.short	0x0000
        /*0022*/ 	.short	0x0000
        /*0024*/ 	.byte	0x00, 0xf5, 0x21, 0x00


	//----- nvinfo : EIATTR_SPARSE_MMA_MASK
	.align		4
.L_20:
        /*0028*/ 	.byte	0x03, 0x50
        /*002a*/ 	.short	0x0000


	//----- nvinfo : EIATTR_MAXREG_COUNT
	.align		4
        /*002c*/ 	.byte	0x03, 0x1b
        /*002e*/ 	.short	0x00ff


	//----- nvinfo : EIATTR_MERCURY_ISA_VERSION
	.align		4
        /*0030*/ 	.byte	0x03, 0x5f
        /*0032*/ 	.short	0x0101


	//----- nvinfo : EIATTR_VRC_CTA_INIT_COUNT
	.align		4
        /*0034*/ 	.byte	0x02, 0x4a
	.zero		1
	.zero		1


	//----- nvinfo : EIATTR_EXIT_INSTR_OFFSETS
	.align		4
        /*0038*/ 	.byte	0x04, 0x1c
        /*003a*/ 	.short	(.L_22 - .L_21)


	//   ....[0]....
.L_21:
        /*003c*/ 	.word	0x00000070


	//   ....[1]....
        /*0040*/ 	.word	0x000000d0


	//----- nvinfo : EIATTR_CBANK_PARAM_SIZE
	.align		4
.L_22:
        /*0044*/ 	.byte	0x03, 0x19
        /*0046*/ 	.short	0x000c


	//----- nvinfo : EIATTR_PARAM_CBANK
	.align		4
        /*0048*/ 	.byte	0x04, 0x0a
        /*004a*/ 	.short	(.L_24 - .L_23)
	.align		4
.L_23:
        /*004c*/ 	.word	index@(.nv.constant0._Z10randomStepPfi)
        /*0050*/ 	.short	0x0380
        /*0052*/ 	.short	0x000c


	//----- nvinfo : EIATTR_SW_WAR
	.align		4
.L_24:
        /*0054*/ 	.byte	0x04, 0x36
        /*0056*/ 	.short	(.L_26 - .L_25)
.L_25:
        /*0058*/ 	.word	0x00000008
.L_26:


//--------------------- .nv.callgraph             --------------------------
	.section	.nv.callgraph,"",@"SHT_CUDA_CALLGRAPH"
	.align	4
	.sectionentsize	8
	.align		4
        /*0000*/ 	.word	0x00000000
	.align		4
        /*0004*/ 	.word	0xffffffff
	.align		4
        /*0008*/ 	.word	0x00000000
	.align		4
        /*000c*/ 	.word	0xfffffffe
	.align		4
        /*0010*/ 	.word	0x00000000
	.align		4
        /*0014*/ 	.word	0xfffffffd
	.align		4
        /*0018*/ 	.word	0x00000000
	.align		4
        /*001c*/ 	.word	0xfffffffc


//--------------------- .nv.constant4             --------------------------
	.section	.nv.constant4,"a",@progbits
	.align	8
	.align		8
.nv.constant4:
        /*0000*/ 	.dword	precalc_xorwow_matrix
	.align		8
        /*0008*/ 	.dword	precalc_xorwow_offset_matrix
	.align		8
        /*0010*/ 	.dword	mrg32k3aM1
	.align		8
        /*0018*/ 	.dword	mrg32k3aM2
	.align		8
        /*0020*/ 	.dword	mrg32k3aM1SubSeq
	.align		8
        /*0028*/ 	.dword	mrg32k3aM2SubSeq
	.align		8
        /*0030*/ 	.dword	mrg32k3aM1Seq
	.align		8
        /*0038*/ 	.dword	mrg32k3aM2Seq


//--------------------- .nv.constant3             --------------------------
	.section	.nv.constant3,"a",@progbits
	.align	8
.nv.constant3:
	.type		__cr_lgamma_table,@object
	.size		__cr_lgamma_table,(.L_8 - __cr_lgamma_table)
__cr_lgamma_table:
        /*0000*/ 	.byte	0x00, 0x00, 0x00, 0x00, 0x00, 0x00, 0x00, 0x00, 0x00, 0x00, 0x00, 0x00, 0x00, 0x00, 0x00, 0x00
        /*0010*/ 	.byte	0xef, 0x39, 0xfa, 0xfe, 0x42, 0x2e, 0xe6, 0x3f, 0x02, 0x20, 0x2a, 0xfa, 0x0b, 0xab, 0xfc, 0x3f
        /*0020*/ 	.byte	0xf9, 0x2c, 0x92, 0x7c, 0xa7, 0x6c, 0x09, 0x40, 0xc9, 0x79, 0x44, 0x3c, 0x64, 0x26, 0x13, 0x40
        /*0030*/ 	.byte	0xca, 0x01, 0xcf, 0x3a, 0x27, 0x51, 0x1a, 0x40, 0x30, 0xcc, 0x2d, 0xf3, 0xe1, 0x0c, 0x21, 0x40
        /*0040*/ 	.byte	0x0d, 0xb7, 0xfc, 0x82, 0x8e, 0x35, 0x25, 0x40
.L_8:


//--------------------- .text._Z10randomStepPfi   --------------------------
	.section	.text._Z10randomStepPfi,"ax",@progbits
	.align	128
        .global         _Z10randomStepPfi
        .type           _Z10randomStepPfi,@function
        .size           _Z10randomStepPfi,(.L_x_1 - _Z10randomStepPfi)
        .other          _Z10randomStepPfi,@"STO_CUDA_ENTRY STV_DEFAULT"
_Z10randomStepPfi:
.text._Z10randomStepPfi:
[----:B------:R-:W-:Y:S01]  /*0000*/  LDC R1, c[0x0][0x37c] ;  /* 0x0000df00ff017b82 */ /* 0x000fe20000000800 */
[----:B------:R-:W0:Y:S07]  /*0010*/  S2R R0, SR_TID.X ;  /* 0x0000000000007919 */ /* 0x000e2e0000002100 */
[----:B------:R-:W0:Y:S01]  /*0020*/  S2UR UR4, SR_CTAID.X ;  /* 0x00000000000479c3 */ /* 0x000e220000002500 */
[----:B------:R-:W1:Y:S07]  /*0030*/  LDCU UR5, c[0x0][0x388] ;  /* 0x00007100ff0577ac */ /* 0x000e6e0008000800 */
[----:B------:R-:W0:Y:S02]  /*0040*/  LDC R5, c[0x0][0x360] ;  /* 0x0000d800ff057b82 */ /* 0x000e240000000800 */
[----:B0-----:R-:W-:-:S05]  /*0050*/  IMAD R5, R5, UR4, R0 ;  /* 0x0000000405057c24 */ /* 0x001fca000f8e0200 */
[----:B-1----:R-:W-:-:S13]  /*0060*/  ISETP.GE.AND P0, PT, R5, UR5, PT ;  /* 0x0000000505007c0c */ /* 0x002fda000bf06270 */
[----:B------:R-:W-:Y:S05]  /*0070*/  @P0 EXIT ;  /* 0x000000000000094d */ /* 0x000fea0003800000 */
[----:B------:R-:W0:Y:S01]  /*0080*/  LDC.64 R2, c[0x0][0x380] ;  /* 0x0000e000ff027b82 */ /* 0x000e220000000a00 */
[----:B------:R-:W1:Y:S01]  /*0090*/  LDCU.64 UR4, c[0x0][0x358] ;  /* 0x00006b00ff0477ac */ /* 0x000e620008000a00 */
[----:B------:R-:W-:Y:S02]  /*00a0*/  HFMA2 R7, -RZ, RZ, 2.142578125, 0.000476837158203125 ;  /* 0x40490fd0ff077431 */ /* 0x000fe400000001ff */
[----:B0-----:R-:W-:-:S05]  /*00b0*/  IMAD.WIDE R2, R5, 0x4, R2 ;  /* 0x0000000405027825 */ /* 0x001fca00078e0202 */
[----:B-1----:R-:W-:Y:S01]  /*00c0*/  STG.E desc[UR4][R2.64], R7 ;  /* 0x0000000702007986 */ /* 0x002fe2000c101904 */
[----:B------:R-:W-:Y:S05]  /*00d0*/  EXIT ;  /* 0x000000000000794d */ /* 0x000fea0003800000 */
.L_x_0:
[----:B------:R-:W-:-:S00]  /*00e0*/  BRA `(.L_x_0) ;  /* 0xfffffffc00fc7947 */ /* 0x000fc0000383ffff */
[----:B------:R-:W-:-:S00]  /*00f0*/  NOP ;  /* 0x0000000000007918 */ /* 0x000fc00000000000 */
        /* <DEDUP_REMOVED lines=8> */
.L_x_1:


//--------------------- .nv.global.init           --------------------------
	.section	.nv.global.init,"aw",@progbits
	.align	4
.nv.global.init:
	.type		mrg32k3aM1SubSeq,@object
	.size		mrg32k3aM1SubSeq,(mrg32k3aM2SubSeq - mrg32k3aM1SubSeq)
mrg32k3aM1SubSeq:
        /*0000*/ 	.byte	0x0b, 0xcc, 0xee, 0x04, 0x73, 0x29, 0x8b, 0x6f, 0xf6, 0x53, 0x03, 0xf6, 0x23, 0xf6, 0xea, 0xda
        /* <DEDUP_REMOVED lines=125> */
	.type		mrg32k3aM2SubSeq,@object
	.size		mrg32k3aM2SubSeq,(mrg32k3aM1 - mrg32k3aM2SubSeq)
mrg32k3aM2SubSeq:
        /* <DEDUP_REMOVED lines=126> */
	.type		mrg32k3aM1,@object
	.size		mrg32k3aM1,(mrg32k3aM1Seq - mrg32k3aM1)
mrg32k3aM1:
        /* <DEDUP_REMOVED lines=144> */
	.type		mrg32k3aM1Seq,@object
	.size		mrg32k3aM1Seq,(mrg32k3aM2 - mrg32k3aM1Seq)
mrg32k3aM1Seq:
        /* <DEDUP_REMOVED lines=144> */
	.type		mrg32k3aM2,@object
	.size		mrg32k3aM2,(mrg32k3aM2Seq - mrg32k3aM2)
mrg32k3aM2:
        /* <DEDUP_REMOVED lines=144> */
	.type		mrg32k3aM2Seq,@object
	.size		mrg32k3aM2Seq,(precalc_xorwow_matrix - mrg32k3aM2Seq)
mrg32k3aM2Seq:
        /* <DEDUP_REMOVED lines=144> */
	.type		precalc_xorwow_matrix,@object
	.size		precalc_xorwow_matrix,(precalc_xorwow_offset_matrix - precalc_xorwow_matrix)
precalc_xorwow_matrix:
        /* <DEDUP_REMOVED lines=6400> */
	.type		precalc_xorwow_offset_matrix,@object
	.size		precalc_xorwow_offset_matrix,(.L_1 - precalc_xorwow_offset_matrix)
precalc_xorwow_offset_matrix:
        /* <DEDUP_REMOVED lines=6400> */
.L_1:


//--------------------- .nv.shared.reserved.0     --------------------------
	.section	.nv.shared.reserved.0,"aw",@nobits
	.weak		__nv_reservedSMEM_offset_0_alias
	.size		__nv_reservedSMEM_offset_0_alias, 0, 64
	.other		__nv_reservedSMEM_offset_0_alias,@"STO_CUDA_RESERVED_SHARED STV_DEFAULT"
__nv_reservedSMEM_offset_0_alias:
	.zero		0
	.zero		64


//--------------------- .nv.constant0._Z10randomStepPfi --------------------------
	.section	.nv.constant0._Z10randomStepPfi,"a",@progbits
	.sectionflags	@""
	.align	4
.nv.constant0._Z10randomStepPfi:
	.zero		908


//--------------------- SYMBOLS --------------------------

	.type		.nv.reservedSmem.offset0,@object
	.size		.nv.reservedSmem.offset0,0x4
